//
// Generated by NVIDIA NVVM Compiler
//
// Compiler Build ID: CL-36424714
// Cuda compilation tools, release 13.0, V13.0.88
// Based on NVVM 20.0.0
//

.version 9.0
.target sm_100
.address_size 64

	// .globl	_Z17mergeSmallBatch_kPPKiS1_PPiPKmS5_

.visible .entry _Z17mergeSmallBatch_kPPKiS1_PPiPKmS5_(
	.param .u64 .ptr .align 1 _Z17mergeSmallBatch_kPPKiS1_PPiPKmS5__param_0,
	.param .u64 .ptr .align 1 _Z17mergeSmallBatch_kPPKiS1_PPiPKmS5__param_1,
	.param .u64 .ptr .align 1 _Z17mergeSmallBatch_kPPKiS1_PPiPKmS5__param_2,
	.param .u64 .ptr .align 1 _Z17mergeSmallBatch_kPPKiS1_PPiPKmS5__param_3,
	.param .u64 .ptr .align 1 _Z17mergeSmallBatch_kPPKiS1_PPiPKmS5__param_4
)
{
	.reg .pred 	%p<16>;
	.reg .b32 	%r<38>;
	.reg .b64 	%rd<65>;

	ld.param.u64 	%rd11, [_Z17mergeSmallBatch_kPPKiS1_PPiPKmS5__param_0];
	ld.param.u64 	%rd12, [_Z17mergeSmallBatch_kPPKiS1_PPiPKmS5__param_1];
	ld.param.u64 	%rd15, [_Z17mergeSmallBatch_kPPKiS1_PPiPKmS5__param_2];
	ld.param.u64 	%rd13, [_Z17mergeSmallBatch_kPPKiS1_PPiPKmS5__param_3];
	ld.param.u64 	%rd14, [_Z17mergeSmallBatch_kPPKiS1_PPiPKmS5__param_4];
	cvta.to.global.u64 	%rd1, %rd15;
	mov.u32 	%r18, %ctaid.x;
	mov.u32 	%r19, %ntid.x;
	shr.u32 	%r20, %r19, 10;
	mul.lo.s32 	%r1, %r20, %r18;
	setp.gt.u32 	%p1, %r1, 1023;
	@%p1 bra 	$L__BB0_11;
	mov.u32 	%r21, %tid.x;
	cvta.to.global.u64 	%rd16, %rd14;
	cvta.to.global.u64 	%rd17, %rd11;
	cvta.to.global.u64 	%rd18, %rd12;
	cvta.to.global.u64 	%rd19, %rd13;
	cvt.u64.u32 	%rd2, %r21;
	mul.wide.u32 	%rd20, %r1, 8;
	add.s64 	%rd21, %rd19, %rd20;
	ld.global.u64 	%rd3, [%rd21];
	setp.lt.u64 	%p2, %rd3, %rd2;
	cvt.u32.u64 	%r22, %rd3;
	sub.s32 	%r23, %r21, %r22;
	selp.b32 	%r33, %r23, 0, %p2;
	min.u64 	%rd22, %rd3, %rd2;
	cvt.u32.u64 	%r35, %rd22;
	add.s64 	%rd4, %rd17, %rd20;
	add.s64 	%rd5, %rd16, %rd20;
	add.s64 	%rd6, %rd18, %rd20;
	mov.u32 	%r34, %r33;
$L__BB0_2:
	sub.s32 	%r24, %r35, %r33;
	shr.u32 	%r25, %r24, 31;
	add.s32 	%r26, %r24, %r25;
	shr.s32 	%r27, %r26, 1;
	abs.s32 	%r28, %r27;
	add.s32 	%r7, %r28, %r34;
	sub.s32 	%r8, %r35, %r28;
	setp.lt.s32 	%p3, %r8, 0;
	@%p3 bra 	$L__BB0_17;
	cvt.s64.s32 	%rd7, %r7;
	ld.global.u64 	%rd8, [%rd5];
	setp.lt.u64 	%p4, %rd8, %rd7;
	@%p4 bra 	$L__BB0_17;
	cvt.u64.u32 	%rd9, %r8;
	setp.eq.s64 	%p5, %rd3, %rd9;
	setp.eq.s32 	%p6, %r7, 0;
	or.pred  	%p7, %p5, %p6;
	@%p7 bra 	$L__BB0_6;
	ld.global.u64 	%rd23, [%rd4];
	cvta.to.global.u64 	%rd24, %rd23;
	shl.b64 	%rd25, %rd9, 2;
	add.s64 	%rd26, %rd24, %rd25;
	ld.global.u32 	%r29, [%rd26];
	ld.global.u64 	%rd27, [%rd6];
	cvta.to.global.u64 	%rd28, %rd27;
	shl.b64 	%rd29, %rd7, 2;
	add.s64 	%rd30, %rd28, %rd29;
	ld.global.u32 	%r30, [%rd30+-4];
	setp.le.s32 	%p8, %r29, %r30;
	@%p8 bra 	$L__BB0_17;
$L__BB0_6:
	setp.eq.s64 	%p9, %rd8, %rd7;
	setp.eq.s32 	%p10, %r8, 0;
	or.pred  	%p11, %p10, %p9;
	@%p11 bra 	$L__BB0_8;
	ld.global.u64 	%rd31, [%rd4];
	cvta.to.global.u64 	%rd32, %rd31;
	add.s32 	%r35, %r8, -1;
	mul.wide.u32 	%rd33, %r35, 4;
	add.s64 	%rd34, %rd32, %rd33;
	ld.global.u32 	%r31, [%rd34];
	ld.global.u64 	%rd35, [%rd6];
	cvta.to.global.u64 	%rd36, %rd35;
	shl.b64 	%rd37, %rd7, 2;
	add.s64 	%rd38, %rd36, %rd37;
	ld.global.u32 	%r32, [%rd38];
	setp.gt.s32 	%p12, %r31, %r32;
	@%p12 bra 	$L__BB0_16;
$L__BB0_8:
	setp.gt.u64 	%p13, %rd3, %rd9;
	@%p13 bra 	$L__BB0_12;
	ld.global.u64 	%rd39, [%rd6];
	cvta.to.global.u64 	%rd40, %rd39;
	shl.b64 	%rd41, %rd7, 2;
	add.s64 	%rd42, %rd40, %rd41;
	ld.global.u32 	%r37, [%rd42];
$L__BB0_10:
	mul.wide.u32 	%rd50, %r1, 8;
	add.s64 	%rd51, %rd1, %rd50;
	ld.global.u64 	%rd52, [%rd51];
	cvta.to.global.u64 	%rd53, %rd52;
	shl.b64 	%rd54, %rd2, 2;
	add.s64 	%rd55, %rd53, %rd54;
	st.global.u32 	[%rd55], %r37;
$L__BB0_11:
	ret;
$L__BB0_12:
	setp.ne.s64 	%p14, %rd8, %rd7;
	ld.global.u64 	%rd10, [%rd4];
	@%p14 bra 	$L__BB0_14;
	cvta.to.global.u64 	%rd56, %rd10;
	shl.b64 	%rd57, %rd9, 2;
	add.s64 	%rd58, %rd56, %rd57;
	ld.global.u32 	%r36, [%rd58];
	bra.uni 	$L__BB0_15;
$L__BB0_14:
	cvta.to.global.u64 	%rd43, %rd10;
	shl.b64 	%rd44, %rd9, 2;
	add.s64 	%rd45, %rd43, %rd44;
	ld.global.u32 	%r36, [%rd45];
	ld.global.u64 	%rd46, [%rd6];
	cvta.to.global.u64 	%rd47, %rd46;
	shl.b64 	%rd48, %rd7, 2;
	add.s64 	%rd49, %rd47, %rd48;
	ld.global.u32 	%r37, [%rd49];
	setp.gt.s32 	%p15, %r36, %r37;
	@%p15 bra 	$L__BB0_10;
$L__BB0_15:
	mul.wide.u32 	%rd59, %r1, 8;
	add.s64 	%rd60, %rd1, %rd59;
	ld.global.u64 	%rd61, [%rd60];
	cvta.to.global.u64 	%rd62, %rd61;
	shl.b64 	%rd63, %rd2, 2;
	add.s64 	%rd64, %rd62, %rd63;
	st.global.u32 	[%rd64], %r36;
	bra.uni 	$L__BB0_11;
$L__BB0_16:
	add.s32 	%r34, %r7, 1;
	bra.uni 	$L__BB0_2;
$L__BB0_17:
	add.s32 	%r33, %r8, 1;
	bra.uni 	$L__BB0_2;

}
	// .globl	_Z11SortSmall_kPPiPKmii
.visible .entry _Z11SortSmall_kPPiPKmii(
	.param .u64 .ptr .align 1 _Z11SortSmall_kPPiPKmii_param_0,
	.param .u64 .ptr .align 1 _Z11SortSmall_kPPiPKmii_param_1,
	.param .u32 _Z11SortSmall_kPPiPKmii_param_2,
	.param .u32 _Z11SortSmall_kPPiPKmii_param_3
)
{
	.reg .pred 	%p<5>;
	.reg .b32 	%r<11>;
	.reg .b64 	%rd<27>;

	ld.param.u64 	%rd6, [_Z11SortSmall_kPPiPKmii_param_0];
	ld.param.u32 	%r9, [_Z11SortSmall_kPPiPKmii_param_2];
	ld.param.u32 	%r8, [_Z11SortSmall_kPPiPKmii_param_3];
	cvta.to.global.u64 	%rd1, %rd6;
	mov.u32 	%r1, %tid.x;
	mov.u32 	%r2, %ctaid.x;
	xor.b32  	%r3, %r9, %r1;
	setp.le.s32 	%p1, %r3, %r1;
	@%p1 bra 	$L__BB1_6;
	and.b32  	%r10, %r8, %r1;
	setp.ne.s32 	%p2, %r10, 0;
	@%p2 bra 	$L__BB1_4;
	mul.wide.u32 	%rd17, %r2, 8;
	add.s64 	%rd2, %rd1, %rd17;
	ld.global.u64 	%rd18, [%rd2];
	cvta.to.global.u64 	%rd19, %rd18;
	mul.wide.u32 	%rd20, %r1, 4;
	add.s64 	%rd3, %rd19, %rd20;
	ld.global.u32 	%r4, [%rd3];
	mul.wide.u32 	%rd21, %r3, 4;
	add.s64 	%rd22, %rd19, %rd21;
	ld.global.u32 	%r5, [%rd22];
	setp.le.s32 	%p4, %r4, %r5;
	@%p4 bra 	$L__BB1_6;
	st.global.u32 	[%rd3], %r5;
	ld.global.u64 	%rd23, [%rd2];
	cvta.to.global.u64 	%rd24, %rd23;
	add.s64 	%rd26, %rd24, %rd21;
	st.global.u32 	[%rd26], %r4;
	bra.uni 	$L__BB1_6;
$L__BB1_4:
	mul.wide.u32 	%rd7, %r2, 8;
	add.s64 	%rd4, %rd1, %rd7;
	ld.global.u64 	%rd8, [%rd4];
	cvta.to.global.u64 	%rd9, %rd8;
	mul.wide.u32 	%rd10, %r1, 4;
	add.s64 	%rd5, %rd9, %rd10;
	ld.global.u32 	%r6, [%rd5];
	mul.wide.u32 	%rd11, %r3, 4;
	add.s64 	%rd12, %rd9, %rd11;
	ld.global.u32 	%r7, [%rd12];
	setp.ge.s32 	%p3, %r6, %r7;
	@%p3 bra 	$L__BB1_6;
	st.global.u32 	[%rd5], %r7;
	ld.global.u64 	%rd13, [%rd4];
	cvta.to.global.u64 	%rd14, %rd13;
	add.s64 	%rd16, %rd14, %rd11;
	st.global.u32 	[%rd16], %r6;
$L__BB1_6:
	ret;

}


// ===== COMPILED SASS (sm_100) =====

	.target	sm_100

	.elftype	@"ET_EXEC"


//--------------------- .note.nv.tkinfo           --------------------------
	.section	.note.nv.tkinfo,"",@"SHT_NOTE"
	.sectionflags	@"SHF_NOTE_NV_TKINFO"
	.tkinfo
        /*0018*/ 	.word	0x00000002
        /*0030*/ 	.string	""
        /*0030*/ 	.string	"ptxas"
        /*0030*/ 	.string	"Cuda compilation tools, release 13.0, V13.0.88"
        /*0030*/ 	.string	"Build cuda_13.0.r13.0/compiler.36424714_0"
        /*0030*/ 	.string	"-arch sm_100 -m 64 "



//--------------------- .note.nv.cuinfo           --------------------------
	.section	.note.nv.cuinfo,"",@"SHT_NOTE"
	.sectionflags	@"SHF_NOTE_NV_CUINFO"
        /*0018*/ 	.short	0x0002
        /*001a*/ 	.short	0x0064
        /*001c*/ 	.short	0x0082
	.zero		2


//--------------------- .nv.info                  --------------------------
	.section	.nv.info,"",@"SHT_CUDA_INFO"
	.align	4


	//----- nvinfo : EIATTR_REGCOUNT
	.align		4
        /*0000*/ 	.byte	0x04, 0x2f
        /*0002*/ 	.short	(.L_1 - .L_0)
	.align		4
.L_0:
        /*0004*/ 	.word	index@(_Z17mergeSmallBatch_kPPKiS1_PPiPKmS5_)
        /*0008*/ 	.word	0x0000001a


	//----- nvinfo : EIATTR_FRAME_SIZE
	.align		4
.L_1:
        /*000c*/ 	.byte	0x04, 0x11
        /*000e*/ 	.short	(.L_3 - .L_2)
	.align		4
.L_2:
        /*0010*/ 	.word	index@(_Z17mergeSmallBatch_kPPKiS1_PPiPKmS5_)
        /*0014*/ 	.word	0x00000000


	//----- nvinfo : EIATTR_REGCOUNT
	.align		4
.L_3:
        /*0018*/ 	.byte	0x04, 0x2f
        /*001a*/ 	.short	(.L_5 - .L_4)
	.align		4
.L_4:
        /*001c*/ 	.word	index@(_Z11SortSmall_kPPiPKmii)
        /*0020*/ 	.word	0x0000000c


	//----- nvinfo : EIATTR_FRAME_SIZE
	.align		4
.L_5:
        /*0024*/ 	.byte	0x04, 0x11
        /*0026*/ 	.short	(.L_7 - .L_6)
	.align		4
.L_6:
        /*0028*/ 	.word	index@(_Z11SortSmall_kPPiPKmii)
        /*002c*/ 	.word	0x00000000


	//----- nvinfo : EIATTR_MIN_STACK_SIZE
	.align		4
.L_7:
        /*0030*/ 	.byte	0x04, 0x12
        /*0032*/ 	.short	(.L_9 - .L_8)
	.align		4
.L_8:
        /*0034*/ 	.word	index@(_Z11SortSmall_kPPiPKmii)
        /*0038*/ 	.word	0x00000000


	//----- nvinfo : EIATTR_MIN_STACK_SIZE
	.align		4
.L_9:
        /*003c*/ 	.byte	0x04, 0x12
        /*003e*/ 	.short	(.L_11 - .L_10)
	.align		4
.L_10:
        /*0040*/ 	.word	index@(_Z17mergeSmallBatch_kPPKiS1_PPiPKmS5_)
        /*0044*/ 	.word	0x00000000
.L_11:


//--------------------- .nv.compat                --------------------------
	.section	.nv.compat,"",@"SHT_CUDA_COMPAT_INFO"
	.align	4
        /*0000*/ 	.byte	0x02, 0x09, 0x00, 0x00, 0x02, 0x02, 0x01, 0x00, 0x02, 0x05, 0x05, 0x00, 0x03, 0x07, 0x01, 0x01
        /*0010*/ 	.byte	0x02, 0x03, 0x00, 0x00, 0x02, 0x06, 0x01, 0x00, 0x04, 0x0b, 0x08, 0x00, 0x09, 0x00, 0x00, 0x00
        /*0020*/ 	.byte	0x00, 0x00, 0x00, 0x00


//--------------------- .nv.info._Z11SortSmall_kPPiPKmii --------------------------
	.section	.nv.info._Z11SortSmall_kPPiPKmii,"",@"SHT_CUDA_INFO"
	.sectionflags	@""
	.align	4


	//----- nvinfo : EIATTR_CUDA_API_VERSION
	.align		4
        /*0000*/ 	.byte	0x04, 0x37
        /*0002*/ 	.short	(.L_13 - .L_12)
.L_12:
        /*0004*/ 	.word	0x00000082


	//----- nvinfo : EIATTR_KPARAM_INFO
	.align		4
.L_13:
        /*0008*/ 	.byte	0x04, 0x17
        /*000a*/ 	.short	(.L_15 - .L_14)
.L_14:
        /*000c*/ 	.word	0x00000000
        /*0010*/ 	.short	0x0003
        /*0012*/ 	.short	0x0014
        /*0014*/ 	.byte	0x00, 0xf0, 0x11, 0x00


	//----- nvinfo : EIATTR_KPARAM_INFO
	.align		4
.L_15:
        /*0018*/ 	.byte	0x04, 0x17
        /*001a*/ 	.short	(.L_17 - .L_16)
.L_16:
        /*001c*/ 	.word	0x00000000
        /*0020*/ 	.short	0x0002
        /*0022*/ 	.short	0x0010
        /*0024*/ 	.byte	0x00, 0xf0, 0x11, 0x00


	//----- nvinfo : EIATTR_KPARAM_INFO
	.align		4
.L_17:
        /*0028*/ 	.byte	0x04, 0x17
        /*002a*/ 	.short	(.L_19 - .L_18)
.L_18:
        /*002c*/ 	.word	0x00000000
        /*0030*/ 	.short	0x0001
        /*0032*/ 	.short	0x0008
        /*0034*/ 	.byte	0x00, 0xf5, 0x21, 0x00


	//----- nvinfo : EIATTR_KPARAM_INFO
	.align		4
.L_19:
        /*0038*/ 	.byte	0x04, 0x17
        /*003a*/ 	.short	(.L_21 - .L_20)
.L_20:
        /*003c*/ 	.word	0x00000000
        /*0040*/ 	.short	0x0000
        /*0042*/ 	.short	0x0000
        /*0044*/ 	.byte	0x00, 0xf5, 0x21, 0x00


	//----- nvinfo : EIATTR_SPARSE_MMA_MASK
	.align		4
.L_21:
        /*0048*/ 	.byte	0x03, 0x50
        /*004a*/ 	.short	0x0000


	//----- nvinfo : EIATTR_MAXREG_COUNT
	.align		4
        /*004c*/ 	.byte	0x03, 0x1b
        /*004e*/ 	.short	0x00ff


	//----- nvinfo : EIATTR_MERCURY_ISA_VERSION
	.align		4
        /*0050*/ 	.byte	0x03, 0x5f
        /*0052*/ 	.short	0x0101


	//----- nvinfo : EIATTR_VRC_CTA_INIT_COUNT
	.align		4
        /*0054*/ 	.byte	0x02, 0x4a
	.zero		1
	.zero		1


	//----- nvinfo : EIATTR_EXIT_INSTR_OFFSETS
	.align		4
        /*0058*/ 	.byte	0x04, 0x1c
        /*005a*/ 	.short	(.L_23 - .L_22)


	//   ....[0]....
.L_22:
        /*005c*/ 	.word	0x00000050


	//   ....[1]....
        /*0060*/ 	.word	0x00000130


	//   ....[2]....
        /*0064*/ 	.word	0x00000180


	//   ....[3]....
        /*0068*/ 	.word	0x00000210


	//   ....[4]....
        /*006c*/ 	.word	0x00000260


	//----- nvinfo : EIATTR_CRS_STACK_SIZE
	.align		4
.L_23:
        /*0070*/ 	.byte	0x04, 0x1e
        /*0072*/ 	.short	(.L_25 - .L_24)
.L_24:
        /*0074*/ 	.word	0x00000000


	//----- nvinfo : EIATTR_CBANK_PARAM_SIZE
	.align		4
.L_25:
        /*0078*/ 	.byte	0x03, 0x19
        /*007a*/ 	.short	0x0018


	//----- nvinfo : EIATTR_PARAM_CBANK
	.align		4
        /*007c*/ 	.byte	0x04, 0x0a
        /*007e*/ 	.short	(.L_27 - .L_26)
	.align		4
.L_26:
        /*0080*/ 	.word	index@(.nv.constant0._Z11SortSmall_kPPiPKmii)
        /*0084*/ 	.short	0x0380
        /*0086*/ 	.short	0x0018


	//----- nvinfo : EIATTR_SW_WAR
	.align		4
.L_27:
        /*0088*/ 	.byte	0x04, 0x36
        /*008a*/ 	.short	(.L_29 - .L_28)
.L_28:
        /*008c*/ 	.word	0x00000008
.L_29:


//--------------------- .nv.info._Z17mergeSmallBatch_kPPKiS1_PPiPKmS5_ --------------------------
	.section	.nv.info._Z17mergeSmallBatch_kPPKiS1_PPiPKmS5_,"",@"SHT_CUDA_INFO"
	.sectionflags	@""
	.align	4


	//----- nvinfo : EIATTR_CUDA_API_VERSION
	.align		4
        /*0000*/ 	.byte	0x04, 0x37
        /*0002*/ 	.short	(.L_31 - .L_30)
.L_30:
        /*0004*/ 	.word	0x00000082


	//----- nvinfo : EIATTR_KPARAM_INFO
	.align		4
.L_31:
        /*0008*/ 	.byte	0x04, 0x17
        /*000a*/ 	.short	(.L_33 - .L_32)
.L_32:
        /*000c*/ 	.word	0x00000000
        /*0010*/ 	.short	0x0004
        /*0012*/ 	.short	0x0020
        /*0014*/ 	.byte	0x00, 0xf5, 0x21, 0x00


	//----- nvinfo : EIATTR_KPARAM_INFO
	.align		4
.L_33:
        /*0018*/ 	.byte	0x04, 0x17
        /*001a*/ 	.short	(.L_35 - .L_34)
.L_34:
        /*001c*/ 	.word	0x00000000
        /*0020*/ 	.short	0x0003
        /*0022*/ 	.short	0x0018
        /*0024*/ 	.byte	0x00, 0xf5, 0x21, 0x00


	//----- nvinfo : EIATTR_KPARAM_INFO
	.align		4
.L_35:
        /*0028*/ 	.byte	0x04, 0x17
        /*002a*/ 	.short	(.L_37 - .L_36)
.L_36:
        /*002c*/ 	.word	0x00000000
        /*0030*/ 	.short	0x0002
        /*0032*/ 	.short	0x0010
        /*0034*/ 	.byte	0x00, 0xf5, 0x21, 0x00


	//----- nvinfo : EIATTR_KPARAM_INFO
	.align		4
.L_37:
        /*0038*/ 	.byte	0x04, 0x17
        /*003a*/ 	.short	(.L_39 - .L_38)
.L_38:
        /*003c*/ 	.word	0x00000000
        /*0040*/ 	.short	0x0001
        /*0042*/ 	.short	0x0008
        /*0044*/ 	.byte	0x00, 0xf5, 0x21, 0x00


	//----- nvinfo : EIATTR_KPARAM_INFO
	.align		4
.L_39:
        /*0048*/ 	.byte	0x04, 0x17
        /*004a*/ 	.short	(.L_41 - .L_40)
.L_40:
        /*004c*/ 	.word	0x00000000
        /*0050*/ 	.short	0x0000
        /*0052*/ 	.short	0x0000
        /*0054*/ 	.byte	0x00, 0xf5, 0x21, 0x00


	//----- nvinfo : EIATTR_SPARSE_MMA_MASK
	.align		4
.L_41:
        /*0058*/ 	.byte	0x03, 0x50
        /*005a*/ 	.short	0x0000


	//----- nvinfo : EIATTR_MAXREG_COUNT
	.align		4
        /*005c*/ 	.byte	0x03, 0x1b
        /*005e*/ 	.short	0x00ff


	//----- nvinfo : EIATTR_MERCURY_ISA_VERSION
	.align		4
        /*0060*/ 	.byte	0x03, 0x5f
        /*0062*/ 	.short	0x0101


	//----- nvinfo : EIATTR_VRC_CTA_INIT_COUNT
	.align		4
        /*0064*/ 	.byte	0x02, 0x4a
	.zero		1
	.zero		1


	//----- nvinfo : EIATTR_EXIT_INSTR_OFFSETS
	.align		4
        /*0068*/ 	.byte	0x04, 0x1c
        /*006a*/ 	.short	(.L_43 - .L_42)


	//   ....[0]....
.L_42:
        /*006c*/ 	.word	0x00000060


	//   ....[1]....
        /*0070*/ 	.word	0x00000700


	//   ....[2]....
        /*0074*/ 	.word	0x00000780


	//----- nvinfo : EIATTR_CRS_STACK_SIZE
	.align		4
.L_43:
        /*0078*/ 	.byte	0x04, 0x1e
        /*007a*/ 	.short	(.L_45 - .L_44)
.L_44:
        /*007c*/ 	.word	0x00000000


	//----- nvinfo : EIATTR_CBANK_PARAM_SIZE
	.align		4
.L_45:
        /*0080*/ 	.byte	0x03, 0x19
        /*0082*/ 	.short	0x0028


	//----- nvinfo : EIATTR_PARAM_CBANK
	.align		4
        /*0084*/ 	.byte	0x04, 0x0a
        /*0086*/ 	.short	(.L_47 - .L_46)
	.align		4
.L_46:
        /*0088*/ 	.word	index@(.nv.constant0._Z17mergeSmallBatch_kPPKiS1_PPiPKmS5_)
        /*008c*/ 	.short	0x0380
        /*008e*/ 	.short	0x0028


	//----- nvinfo : EIATTR_SW_WAR
	.align		4
.L_47:
        /*0090*/ 	.byte	0x04, 0x36
        /*0092*/ 	.short	(.L_49 - .L_48)
.L_48:
        /*0094*/ 	.word	0x00000008
.L_49:


//--------------------- .nv.callgraph             --------------------------
	.section	.nv.callgraph,"",@"SHT_CUDA_CALLGRAPH"
	.align	4
	.sectionentsize	8
	.align		4
        /*0000*/ 	.word	0x00000000
	.align		4
        /*0004*/ 	.word	0xffffffff
	.align		4
        /*0008*/ 	.word	0x00000000
	.align		4
        /*000c*/ 	.word	0xfffffffe
	.align		4
        /*0010*/ 	.word	0x00000000
	.align		4
        /*0014*/ 	.word	0xfffffffd
	.align		4
        /*0018*/ 	.word	0x00000000
	.align		4
        /*001c*/ 	.word	0xfffffffc


//--------------------- .text._Z11SortSmall_kPPiPKmii --------------------------
	.section	.text._Z11SortSmall_kPPiPKmii,"ax",@progbits
	.align	128
        .global         _Z11SortSmall_kPPiPKmii
        .type           _Z11SortSmall_kPPiPKmii,@function
        .size           _Z11SortSmall_kPPiPKmii,(.L_x_16 - _Z11SortSmall_kPPiPKmii)
        .other          _Z11SortSmall_kPPiPKmii,@"STO_CUDA_ENTRY STV_DEFAULT"
_Z11SortSmall_kPPiPKmii:
.text._Z11SortSmall_kPPiPKmii:
[----:B------:R-:W-:Y:S01]  /*0000*/  LDC R1, c[0x0][0x37c] ;  /* 0x0000df00ff017b82 */ /* 0x000fe20000000800 */
[----:B------:R-:W0:Y:S01]  /*0010*/  S2R R9, SR_TID.X ;  /* 0x0000000000097919 */ /* 0x000e220000002100 */
[----:B------:R-:W0:Y:S02]  /*0020*/  LDCU UR4, c[0x0][0x390] ;  /* 0x00007200ff0477ac */ /* 0x000e240008000800 */
[----:B0-----:R-:W-:-:S04]  /*0030*/  LOP3.LUT R0, R9, UR4, RZ, 0x3c, !PT ;  /* 0x0000000409007c12 */ /* 0x001fc8000f8e3cff */
[----:B------:R-:W-:-:S13]  /*0040*/  ISETP.GT.AND P0, PT, R0, R9, PT ;  /* 0x000000090000720c */ /* 0x000fda0003f04270 */
[----:B------:R-:W-:Y:S05]  /*0050*/  @!P0 EXIT ;  /* 0x000000000000894d */ /* 0x000fea0003800000 */
[----:B------:R-:W0:Y:S01]  /*0060*/  LDCU UR4, c[0x0][0x394] ;  /* 0x00007280ff0477ac */ /* 0x000e220008000800 */
[----:B------:R-:W1:Y:S01]  /*0070*/  S2R R7, SR_CTAID.X ;  /* 0x0000000000077919 */ /* 0x000e620000002500 */
[----:B0-----:R-:W-:Y:S01]  /*0080*/  LOP3.LUT P0, RZ, R9, UR4, RZ, 0xc0, !PT ;  /* 0x0000000409ff7c12 */ /* 0x001fe2000f80c0ff */
[----:B------:R-:W0:-:S12]  /*0090*/  LDCU.64 UR4, c[0x0][0x358] ;  /* 0x00006b00ff0477ac */ /* 0x000e180008000a00 */
[----:B------:R-:W-:Y:S05]  /*00a0*/  @P0 BRA `(.L_x_0) ;  /* 0x0000000000380947 */ /* 0x000fea0003800000 */
[----:B------:R-:W1:Y:S02]  /*00b0*/  LDC.64 R2, c[0x0][0x380] ;  /* 0x0000e000ff027b82 */ /* 0x000e640000000a00 */
[----:B-1----:R-:W-:-:S05]  /*00c0*/  IMAD.WIDE.U32 R2, R7, 0x8, R2 ;  /* 0x0000000807027825 */ /* 0x002fca00078e0002 */
[----:B0-----:R-:W2:Y:S02]  /*00d0*/  LDG.E.64 R4, desc[UR4][R2.64] ;  /* 0x0000000402047981 */ /* 0x001ea4000c1e1b00 */
[----:B--2---:R-:W-:-:S04]  /*00e0*/  IMAD.WIDE.U32 R6, R0, 0x4, R4 ;  /* 0x0000000400067825 */ /* 0x004fc800078e0004 */
[----:B------:R-:W-:Y:S01]  /*00f0*/  IMAD.WIDE.U32 R4, R9, 0x4, R4 ;  /* 0x0000000409047825 */ /* 0x000fe200078e0004 */
[----:B------:R-:W2:Y:S04]  /*0100*/  LDG.E R8, desc[UR4][R6.64] ;  /* 0x0000000406087981 */ /* 0x000ea8000c1e1900 */
[----:B------:R-:W2:Y:S02]  /*0110*/  LDG.E R9, desc[UR4][R4.64] ;  /* 0x0000000404097981 */ /* 0x000ea4000c1e1900 */
[----:B--2---:R-:W-:-:S13]  /*0120*/  ISETP.GT.AND P0, PT, R9, R8, PT ;  /* 0x000000080900720c */ /* 0x004fda0003f04270 */
[----:B------:R-:W-:Y:S05]  /*0130*/  @!P0 EXIT ;  /* 0x000000000000894d */ /* 0x000fea0003800000 */
[----:B------:R-:W-:Y:S04]  /*0140*/  STG.E desc[UR4][R4.64], R8 ;  /* 0x0000000804007986 */ /* 0x000fe8000c101904 */
[----:B------:R-:W2:Y:S02]  /*0150*/  LDG.E.64 R2, desc[UR4][R2.64] ;  /* 0x0000000402027981 */ /* 0x000ea4000c1e1b00 */
[----:B--2---:R-:W-:-:S05]  /*0160*/  IMAD.WIDE.U32 R6, R0, 0x4, R2 ;  /* 0x0000000400067825 */ /* 0x004fca00078e0002 */
[----:B------:R-:W-:Y:S01]  /*0170*/  STG.E desc[UR4][R6.64], R9 ;  /* 0x0000000906007986 */ /* 0x000fe2000c101904 */
[----:B------:R-:W-:Y:S05]  /*0180*/  EXIT ;  /* 0x000000000000794d */ /* 0x000fea0003800000 */
.L_x_0:
[----:B------:R-:W1:Y:S02]  /*0190*/  LDC.64 R2, c[0x0][0x380] ;  /* 0x0000e000ff027b82 */ /* 0x000e640000000a00 */
[----:B-1----:R-:W-:-:S05]  /*01a0*/  IMAD.WIDE.U32 R6, R7, 0x8, R2 ;  /* 0x0000000807067825 */ /* 0x002fca00078e0002 */
[----:B0-----:R-:W2:Y:S02]  /*01b0*/  LDG.E.64 R2, desc[UR4][R6.64] ;  /* 0x0000000406027981 */ /* 0x001ea4000c1e1b00 */
[----:B--2---:R-:W-:-:S04]  /*01c0*/  IMAD.WIDE.U32 R4, R0, 0x4, R2 ;  /* 0x0000000400047825 */ /* 0x004fc800078e0002 */
[----:B------:R-:W-:Y:S01]  /*01d0*/  IMAD.WIDE.U32 R2, R9, 0x4, R2 ;  /* 0x0000000409027825 */ /* 0x000fe200078e0002 */
[----:B------:R-:W2:Y:S04]  /*01e0*/  LDG.E R8, desc[UR4][R4.64] ;  /* 0x0000000404087981 */ /* 0x000ea8000c1e1900 */
[----:B------:R-:W2:Y:S02]  /*01f0*/  LDG.E R9, desc[UR4][R2.64] ;  /* 0x0000000402097981 */ /* 0x000ea4000c1e1900 */
[----:B--2---:R-:W-:-:S13]  /*0200*/  ISETP.GE.AND P0, PT, R9, R8, PT ;  /* 0x000000080900720c */ /* 0x004fda0003f06270 */
[----:B------:R-:W-:Y:S05]  /*0210*/  @P0 EXIT ;  /* 0x000000000000094d */ /* 0x000fea0003800000 */
[----:B------:R-:W-:Y:S04]  /*0220*/  STG.E desc[UR4][R2.64], R8 ;  /* 0x0000000802007986 */ /* 0x000fe8000c101904 */
[----:B------:R-:W2:Y:S02]  /*0230*/  LDG.E.64 R4, desc[UR4][R6.64] ;  /* 0x0000000406047981 */ /* 0x000ea4000c1e1b00 */
[----:B--2---:R-:W-:-:S05]  /*0240*/  IMAD.WIDE.U32 R4, R0, 0x4, R4 ;  /* 0x0000000400047825 */ /* 0x004fca00078e0004 */
[----:B------:R-:W-:Y:S01]  /*0250*/  STG.E desc[UR4][R4.64], R9 ;  /* 0x0000000904007986 */ /* 0x000fe2000c101904 */
[----:B------:R-:W-:Y:S05]  /*0260*/  EXIT ;  /* 0x000000000000794d */ /* 0x000fea0003800000 */
.L_x_1:
[----:B------:R-:W-:-:S00]  /*0270*/  BRA `(.L_x_1) ;  /* 0xfffffffc00fc7947 */ /* 0x000fc0000383ffff */
[----:B------:R-:W-:-:S00]  /*0280*/  NOP ;  /* 0x0000000000007918 */ /* 0x000fc00000000000 */
[----:B------:R-:W-:-:S00]  /*0290*/  NOP ;  /* 0x0000000000007918 */ /* 0x000fc00000000000 */
[----:B------:R-:W-:-:S00]  /*02a0*/  NOP ;  /* 0x0000000000007918 */ /* 0x000fc00000000000 */
[----:B------:R-:W-:-:S00]  /*02b0*/  NOP ;  /* 0x0000000000007918 */ /* 0x000fc00000000000 */
[----:B------:R-:W-:-:S00]  /*02c0*/  NOP ;  /* 0x0000000000007918 */ /* 0x000fc00000000000 */
[----:B------:R-:W-:-:S00]  /*02d0*/  NOP ;  /* 0x0000000000007918 */ /* 0x000fc00000000000 */
[----:B------:R-:W-:-:S00]  /*02e0*/  NOP ;  /* 0x0000000000007918 */ /* 0x000fc00000000000 */
[----:B------:R-:W-:-:S00]  /*02f0*/  NOP ;  /* 0x0000000000007918 */ /* 0x000fc00000000000 */
.L_x_16:


//--------------------- .text._Z17mergeSmallBatch_kPPKiS1_PPiPKmS5_ --------------------------
	.section	.text._Z17mergeSmallBatch_kPPKiS1_PPiPKmS5_,"ax",@progbits
	.align	128
        .global         _Z17mergeSmallBatch_kPPKiS1_PPiPKmS5_
        .type           _Z17mergeSmallBatch_kPPKiS1_PPiPKmS5_,@function
        .size           _Z17mergeSmallBatch_kPPKiS1_PPiPKmS5_,(.L_x_17 - _Z17mergeSmallBatch_kPPKiS1_PPiPKmS5_)
        .other          _Z17mergeSmallBatch_kPPKiS1_PPiPKmS5_,@"STO_CUDA_ENTRY STV_DEFAULT"
_Z17mergeSmallBatch_kPPKiS1_PPiPKmS5_:
.text._Z17mergeSmallBatch_kPPKiS1_PPiPKmS5_:
[----:B------:R-:W-:Y:S08]  /*0000*/  LDC R1, c[0x0][0x37c] ;  /* 0x0000df00ff017b82 */ /* 0x000ff00000000800 */
[----:B------:R-:W0:Y:S08]  /*0010*/  LDC R0, c[0x0][0x360] ;  /* 0x0000d800ff007b82 */ /* 0x000e300000000800 */
[----:B------:R-:W1:Y:S01]  /*0020*/  S2UR UR4, SR_CTAID.X ;  /* 0x00000000000479c3 */ /* 0x000e620000002500 */
[----:B0-----:R-:W-:-:S05]  /*0030*/  SHF.R.U32.HI R0, RZ, 0xa, R0 ;  /* 0x0000000aff007819 */ /* 0x001fca0000011600 */
[----:B-1----:R-:W-:-:S05]  /*0040*/  IMAD R0, R0, UR4, RZ ;  /* 0x0000000400007c24 */ /* 0x002fca000f8e02ff */
[----:B------:R-:W-:-:S13]  /*0050*/  ISETP.GT.U32.AND P0, PT, R0, 0x3ff, PT ;  /* 0x000003ff0000780c */ /* 0x000fda0003f04070 */
[----:B------:R-:W-:Y:S05]  /*0060*/  @P0 EXIT ;  /* 0x000000000000094d */ /* 0x000fea0003800000 */
[----:B------:R-:W0:Y:S01]  /*0070*/  LDC.64 R10, c[0x0][0x398] ;  /* 0x0000e600ff0a7b82 */ /* 0x000e220000000a00 */
[----:B------:R-:W1:Y:S01]  /*0080*/  LDCU.64 UR4, c[0x0][0x358] ;  /* 0x00006b00ff0477ac */ /* 0x000e620008000a00 */
[----:B------:R-:W2:Y:S06]  /*0090*/  S2R R17, SR_TID.X ;  /* 0x0000000000117919 */ /* 0x000eac0000002100 */
[----:B------:R-:W3:Y:S08]  /*00a0*/  LDC.64 R8, c[0x0][0x380] ;  /* 0x0000e000ff087b82 */ /* 0x000ef00000000a00 */
[----:B------:R-:W4:Y:S01]  /*00b0*/  LDC.64 R6, c[0x0][0x3a0] ;  /* 0x0000e800ff067b82 */ /* 0x000f220000000a00 */
[----:B0-----:R-:W-:-:S07]  /*00c0*/  IMAD.WIDE.U32 R10, R0, 0x8, R10 ;  /* 0x00000008000a7825 */ /* 0x001fce00078e000a */
[----:B------:R-:W0:Y:S01]  /*00d0*/  LDC.64 R4, c[0x0][0x388] ;  /* 0x0000e200ff047b82 */ /* 0x000e220000000a00 */
[----:B-1----:R-:W2:Y:S01]  /*00e0*/  LDG.E.64 R10, desc[UR4][R10.64] ;  /* 0x000000040a0a7981 */ /* 0x002ea2000c1e1b00 */
[----:B------:R-:W-:Y:S01]  /*00f0*/  BSSY.RECONVERGENT B1, `(.L_x_2) ;  /* 0x000003e000017945 */ /* 0x000fe20003800200 */
[----:B---3--:R-:W-:-:S04]  /*0100*/  IMAD.WIDE.U32 R8, R0, 0x8, R8 ;  /* 0x0000000800087825 */ /* 0x008fc800078e0008 */
[----:B----4-:R-:W-:-:S04]  /*0110*/  IMAD.WIDE.U32 R6, R0, 0x8, R6 ;  /* 0x0000000800067825 */ /* 0x010fc800078e0006 */
[----:B0-----:R-:W-:Y:S01]  /*0120*/  IMAD.WIDE.U32 R4, R0, 0x8, R4 ;  /* 0x0000000800047825 */ /* 0x001fe200078e0004 */
[----:B--2---:R-:W-:-:S03]  /*0130*/  ISETP.GE.U32.AND P1, PT, R10, R17, PT ;  /* 0x000000110a00720c */ /* 0x004fc60003f26070 */
[----:B------:R-:W-:Y:S01]  /*0140*/  IMAD.IADD R16, R17, 0x1, -R10 ;  /* 0x0000000111107824 */ /* 0x000fe200078e0a0a */
[-C--:B------:R-:W-:Y:S02]  /*0150*/  ISETP.LT.U32.AND P0, PT, R10, R17.reuse, PT ;  /* 0x000000110a00720c */ /* 0x080fe40003f01070 */
[C---:B------:R-:W-:Y:S02]  /*0160*/  ISETP.GE.U32.AND.EX P1, PT, R11.reuse, RZ, PT, P1 ;  /* 0x000000ff0b00720c */ /* 0x040fe40003f26110 */
[----:B------:R-:W-:Y:S02]  /*0170*/  ISETP.LT.U32.AND.EX P0, PT, R11, RZ, PT, P0 ;  /* 0x000000ff0b00720c */ /* 0x000fe40003f01100 */
[----:B------:R-:W-:Y:S02]  /*0180*/  SEL R16, R16, RZ, !P1 ;  /* 0x000000ff10107207 */ /* 0x000fe40004800000 */
[----:B------:R-:W-:-:S03]  /*0190*/  SEL R19, R10, R17, P0 ;  /* 0x000000110a137207 */ /* 0x000fc60000000000 */
[----:B------:R-:W-:-:S07]  /*01a0*/  IMAD.MOV.U32 R20, RZ, RZ, R16 ;  /* 0x000000ffff147224 */ /* 0x000fce00078e0010 */
.L_x_9:
[----:B------:R-:W-:Y:S01]  /*01b0*/  BSSY.RECONVERGENT B2, `(.L_x_3) ;  /* 0x0000022000027945 */ /* 0x000fe20003800200 */
.L_x_7:
[----:B------:R-:W-:Y:S01]  /*01c0*/  IMAD.IADD R2, R19, 0x1, -R16 ;  /* 0x0000000113027824 */ /* 0x000fe200078e0a10 */
[----:B------:R-:W-:Y:S04]  /*01d0*/  BSSY.RELIABLE B0, `(.L_x_4) ;  /* 0x000001d000007945 */ /* 0x000fe80003800100 */
[----:B------:R-:W-:-:S04]  /*01e0*/  LEA.HI R2, R2, R2, RZ, 0x1 ;  /* 0x0000000202027211 */ /* 0x000fc800078f08ff */
[----:B------:R-:W-:-:S04]  /*01f0*/  SHF.R.S32.HI R2, RZ, 0x1, R2 ;  /* 0x00000001ff027819 */ /* 0x000fc80000011402 */
[----:B------:R-:W-:-:S05]  /*0200*/  IABS R23, R2 ;  /* 0x0000000200177213 */ /* 0x000fca0000000000 */
[----:B------:R-:W-:-:S05]  /*0210*/  IMAD.IADD R21, R19, 0x1, -R23 ;  /* 0x0000000113157824 */ /* 0x000fca00078e0a17 */
[----:B------:R-:W-:-:S13]  /*0220*/  ISETP.GE.AND P0, PT, R21, RZ, PT ;  /* 0x000000ff1500720c */ /* 0x000fda0003f06270 */
[----:B------:R-:W-:Y:S05]  /*0230*/  @!P0 BRA `(.L_x_5) ;  /* 0x0000000000588947 */ /* 0x000fea0003800000 */
[----:B------:R-:W2:Y:S01]  /*0240*/  LDG.E.64 R2, desc[UR4][R6.64] ;  /* 0x0000000406027981 */ /* 0x000ea2000c1e1b00 */
[----:B------:R-:W-:-:S05]  /*0250*/  IMAD.IADD R23, R20, 0x1, R23 ;  /* 0x0000000114177824 */ /* 0x000fca00078e0217 */
[----:B------:R-:W-:Y:S02]  /*0260*/  SHF.R.S32.HI R18, RZ, 0x1f, R23 ;  /* 0x0000001fff127819 */ /* 0x000fe40000011417 */
[----:B--2---:R-:W-:-:S04]  /*0270*/  ISETP.GE.U32.AND P0, PT, R2, R23, PT ;  /* 0x000000170200720c */ /* 0x004fc80003f06070 */
[----:B------:R-:W-:-:S13]  /*0280*/  ISETP.GE.U32.AND.EX P0, PT, R3, R18, PT, P0 ;  /* 0x000000120300720c */ /* 0x000fda0003f06100 */
[----:B------:R-:W-:Y:S05]  /*0290*/  @!P0 BRA `(.L_x_5) ;  /* 0x0000000000408947 */ /* 0x000fea0003800000 */
[----:B------:R-:W-:Y:S02]  /*02a0*/  ISETP.NE.AND P0, PT, R23, RZ, PT ;  /* 0x000000ff1700720c */ /* 0x000fe40003f05270 */
[----:B------:R-:W-:-:S04]  /*02b0*/  ISETP.EQ.U32.AND P1, PT, R10, R21, PT ;  /* 0x000000150a00720c */ /* 0x000fc80003f22070 */
[----:B------:R-:W-:-:S13]  /*02c0*/  ISETP.EQ.OR.EX P0, PT, R11, RZ, !P0, P1 ;  /* 0x000000ff0b00720c */ /* 0x000fda0004702710 */
[----:B------:R-:W-:Y:S05]  /*02d0*/  @P0 BREAK.RELIABLE B0 ;  /* 0x0000000000000942 */ /* 0x000fea0003800100 */
[----:B------:R-:W-:Y:S05]  /*02e0*/  @P0 BRA `(.L_x_6) ;  /* 0x0000000000380947 */ /* 0x000fea0003800000 */
[----:B------:R-:W2:Y:S04]  /*02f0*/  LDG.E.64 R12, desc[UR4][R4.64] ;  /* 0x00000004040c7981 */ /* 0x000ea8000c1e1b00 */
[----:B------:R-:W3:Y:S01]  /*0300*/  LDG.E.64 R14, desc[UR4][R8.64] ;  /* 0x00000004080e7981 */ /* 0x000ee2000c1e1b00 */
[----:B--2---:R-:W-:Y:S02]  /*0310*/  LEA R12, P1, R23, R12, 0x2 ;  /* 0x0000000c170c7211 */ /* 0x004fe400078210ff */
[----:B---3--:R-:W-:Y:S02]  /*0320*/  LEA R14, P0, R21, R14, 0x2 ;  /* 0x0000000e150e7211 */ /* 0x008fe400078010ff */
[----:B------:R-:W-:Y:S02]  /*0330*/  LEA.HI.X R13, R23, R13, R18, 0x2, P1 ;  /* 0x0000000d170d7211 */ /* 0x000fe400008f1412 */
[----:B------:R-:W-:-:S04]  /*0340*/  LEA.HI.X R15, R21, R15, RZ, 0x2, P0 ;  /* 0x0000000f150f7211 */ /* 0x000fc800000f14ff */
[----:B------:R-:W2:Y:S04]  /*0350*/  LDG.E R13, desc[UR4][R12.64+-0x4] ;  /* 0xfffffc040c0d7981 */ /* 0x000ea8000c1e1900 */
[----:B------:R-:W2:Y:S02]  /*0360*/  LDG.E R14, desc[UR4][R14.64] ;  /* 0x000000040e0e7981 */ /* 0x000ea4000c1e1900 */
[----:B--2---:R-:W-:-:S13]  /*0370*/  ISETP.GT.AND P0, PT, R14, R13, PT ;  /* 0x0000000d0e00720c */ /* 0x004fda0003f04270 */
[----:B------:R-:W-:Y:S05]  /*0380*/  @P0 BREAK.RELIABLE B0 ;  /* 0x0000000000000942 */ /* 0x000fea0003800100 */
[----:B------:R-:W-:Y:S05]  /*0390*/  @P0 BRA `(.L_x_6) ;  /* 0x00000000000c0947 */ /* 0x000fea0003800000 */
.L_x_5:
[----:B------:R-:W-:Y:S05]  /*03a0*/  BSYNC.RELIABLE B0 ;  /* 0x0000000000007941 */ /* 0x000fea0003800100 */
.L_x_4:
[----:B------:R-:W-:Y:S01]  /*03b0*/  VIADD R16, R21, 0x1 ;  /* 0x0000000115107836 */ /* 0x000fe20000000000 */
[----:B------:R-:W-:Y:S06]  /*03c0*/  BRA `(.L_x_7) ;  /* 0xfffffffc007c7947 */ /* 0x000fec000383ffff */
.L_x_6:
[----:B------:R-:W-:Y:S05]  /*03d0*/  BSYNC.RECONVERGENT B2 ;  /* 0x0000000000027941 */ /* 0x000fea0003800200 */
.L_x_3:
[----:B------:R-:W-:-:S04]  /*03e0*/  ISETP.NE.U32.AND P0, PT, R2, R23, PT ;  /* 0x000000170200720c */ /* 0x000fc80003f05070 */
[----:B------:R-:W-:-:S04]  /*03f0*/  ISETP.NE.AND.EX P0, PT, R3, R18, PT, P0 ;  /* 0x000000120300720c */ /* 0x000fc80003f05300 */
[----:B------:R-:W-:-:S13]  /*0400*/  ISETP.EQ.OR P0, PT, R21, RZ, !P0 ;  /* 0x000000ff1500720c */ /* 0x000fda0004702670 */
[----:B------:R-:W-:Y:S05]  /*0410*/  @P0 BRA `(.L_x_8) ;  /* 0x00000000002c0947 */ /* 0x000fea0003800000 */
[----:B------:R-:W2:Y:S04]  /*0420*/  LDG.E.64 R12, desc[UR4][R4.64] ;  /* 0x00000004040c7981 */ /* 0x000ea8000c1e1b00 */
[----:B------:R-:W3:Y:S01]  /*0430*/  LDG.E.64 R14, desc[UR4][R8.64] ;  /* 0x00000004080e7981 */ /* 0x000ee2000c1e1b00 */
[----:B------:R-:W-:Y:S01]  /*0440*/  VIADD R19, R21, 0xffffffff ;  /* 0xffffffff15137836 */ /* 0x000fe20000000000 */
[----:B--2---:R-:W-:-:S03]  /*0450*/  LEA R12, P0, R23, R12, 0x2 ;  /* 0x0000000c170c7211 */ /* 0x004fc600078010ff */
[----:B---3--:R-:W-:Y:S01]  /*0460*/  IMAD.WIDE.U32 R14, R19, 0x4, R14 ;  /* 0x00000004130e7825 */ /* 0x008fe200078e000e */
[----:B------:R-:W-:-:S05]  /*0470*/  LEA.HI.X R13, R23, R13, R18, 0x2, P0 ;  /* 0x0000000d170d7211 */ /* 0x000fca00000f1412 */
[----:B------:R-:W2:Y:S04]  /*0480*/  LDG.E R14, desc[UR4][R14.64] ;  /* 0x000000040e0e7981 */ /* 0x000ea8000c1e1900 */
[----:B------:R-:W2:Y:S02]  /*0490*/  LDG.E R13, desc[UR4][R12.64] ;  /* 0x000000040c0d7981 */ /* 0x000ea4000c1e1900 */
[----:B--2---:R-:W-:-:S13]  /*04a0*/  ISETP.GT.AND P0, PT, R14, R13, PT ;  /* 0x0000000d0e00720c */ /* 0x004fda0003f04270 */
[----:B------:R-:W-:Y:S01]  /*04b0*/  @P0 VIADD R20, R23, 0x1 ;  /* 0x0000000117140836 */ /* 0x000fe20000000000 */
[----:B------:R-:W-:Y:S06]  /*04c0*/  @P0 BRA `(.L_x_9) ;  /* 0xfffffffc00380947 */ /* 0x000fec000383ffff */
.L_x_8:
[----:B------:R-:W-:Y:S05]  /*04d0*/  BSYNC.RECONVERGENT B1 ;  /* 0x0000000000017941 */ /* 0x000fea0003800200 */
.L_x_2:
[----:B------:R-:W-:Y:S05]  /*04e0*/  WARPSYNC.ALL ;  /* 0x0000000000007948 */ /* 0x000fea0003800000 */
[----:B------:R-:W-:Y:S01]  /*04f0*/  ISETP.GT.U32.AND P0, PT, R10, R21, PT ;  /* 0x000000150a00720c */ /* 0x000fe20003f04070 */
[----:B------:R-:W-:Y:S03]  /*0500*/  BSSY.RECONVERGENT B1, `(.L_x_10) ;  /* 0x0000021000017945 */ /* 0x000fe60003800200 */
[----:B------:R-:W-:-:S13]  /*0510*/  ISETP.GT.U32.AND.EX P0, PT, R11, RZ, PT, P0 ;  /* 0x000000ff0b00720c */ /* 0x000fda0003f04100 */
[----:B------:R-:W-:Y:S05]  /*0520*/  @P0 BRA `(.L_x_11) ;  /* 0x0000000000140947 */ /* 0x000fea0003800000 */
[----:B------:R-:W2:Y:S02]  /*0530*/  LDG.E.64 R4, desc[UR4][R4.64] ;  /* 0x0000000404047981 */ /* 0x000ea4000c1e1b00 */
[----:B--2---:R-:W-:-:S04]  /*0540*/  LEA R2, P0, R23, R4, 0x2 ;  /* 0x0000000417027211 */ /* 0x004fc800078010ff */
[----:B------:R-:W-:-:S05]  /*0550*/  LEA.HI.X R3, R23, R5, R18, 0x2, P0 ;  /* 0x0000000517037211 */ /* 0x000fca00000f1412 */
[----:B------:R0:W5:Y:S01]  /*0560*/  LDG.E R7, desc[UR4][R2.64] ;  /* 0x0000000402077981 */ /* 0x000162000c1e1900 */
[----:B------:R-:W-:Y:S05]  /*0570*/  BRA `(.L_x_12) ;  /* 0x0000000000647947 */ /* 0x000fea0003800000 */
.L_x_11:
[----:B------:R-:W5:Y:S01]  /*0580*/  LDG.E.64 R8, desc[UR4][R8.64] ;  /* 0x0000000408087981 */ /* 0x000f62000c1e1b00 */
[----:B------:R-:W-:-:S04]  /*0590*/  ISETP.NE.U32.AND P0, PT, R2, R23, PT ;  /* 0x000000170200720c */ /* 0x000fc80003f05070 */
[----:B------:R-:W-:-:S13]  /*05a0*/  ISETP.NE.AND.EX P0, PT, R3, R18, PT, P0 ;  /* 0x000000120300720c */ /* 0x000fda0003f05300 */
[----:B------:R-:W-:Y:S05]  /*05b0*/  @P0 BRA `(.L_x_13) ;  /* 0x0000000000100947 */ /* 0x000fea0003800000 */
[----:B-----5:R-:W-:-:S04]  /*05c0*/  LEA R2, P0, R21, R8, 0x2 ;  /* 0x0000000815027211 */ /* 0x020fc800078010ff */
[----:B------:R-:W-:-:S05]  /*05d0*/  LEA.HI.X R3, R21, R9, RZ, 0x2, P0 ;  /* 0x0000000915037211 */ /* 0x000fca00000f14ff */
[----:B------:R0:W5:Y:S01]  /*05e0*/  LDG.E R7, desc[UR4][R2.64] ;  /* 0x0000000402077981 */ /* 0x000162000c1e1900 */
[----:B------:R-:W-:Y:S05]  /*05f0*/  BRA `(.L_x_14) ;  /* 0x0000000000287947 */ /* 0x000fea0003800000 */
.L_x_13:
[----:B------:R-:W2:Y:S01]  /*0600*/  LDG.E.64 R4, desc[UR4][R4.64] ;  /* 0x0000000404047981 */ /* 0x000ea2000c1e1b00 */
[----:B-----5:R-:W-:-:S04]  /*0610*/  LEA R2, P0, R21, R8, 0x2 ;  /* 0x0000000815027211 */ /* 0x020fc800078010ff */
[----:B------:R-:W-:-:S05]  /*0620*/  LEA.HI.X R3, R21, R9, RZ, 0x2, P0 ;  /* 0x0000000915037211 */ /* 0x000fca00000f14ff */
[----:B------:R-:W3:Y:S01]  /*0630*/  LDG.E R2, desc[UR4][R2.64] ;  /* 0x0000000402027981 */ /* 0x000ee2000c1e1900 */
[----:B--2---:R-:W-:-:S04]  /*0640*/  LEA R6, P1, R23, R4, 0x2 ;  /* 0x0000000417067211 */ /* 0x004fc800078210ff */
[----:B------:R-:W-:-:S06]  /*0650*/  LEA.HI.X R7, R23, R5, R18, 0x2, P1 ;  /* 0x0000000517077211 */ /* 0x000fcc00008f1412 */
[----:B------:R-:W3:Y:S02]  /*0660*/  LDG.E R7, desc[UR4][R6.64] ;  /* 0x0000000406077981 */ /* 0x000ee4000c1e1900 */
[----:B---3--:R-:W-:-:S13]  /*0670*/  ISETP.GT.AND P0, PT, R2, R7, PT ;  /* 0x000000070200720c */ /* 0x008fda0003f04270 */
[----:B------:R-:W-:Y:S05]  /*0680*/  @P0 BRA `(.L_x_12) ;  /* 0x0000000000200947 */ /* 0x000fea0003800000 */
[----:B------:R-:W-:-:S07]  /*0690*/  IMAD.MOV.U32 R7, RZ, RZ, R2 ;  /* 0x000000ffff077224 */ /* 0x000fce00078e0002 */
.L_x_14:
[----:B0-----:R-:W0:Y:S02]  /*06a0*/  LDC.64 R2, c[0x0][0x390] ;  /* 0x0000e400ff027b82 */ /* 0x001e240000000a00 */
[----:B0-----:R-:W-:-:S06]  /*06b0*/  IMAD.WIDE.U32 R2, R0, 0x8, R2 ;  /* 0x0000000800027825 */ /* 0x001fcc00078e0002 */
[----:B------:R-:W2:Y:S02]  /*06c0*/  LDG.E.64 R2, desc[UR4][R2.64] ;  /* 0x0000000402027981 */ /* 0x000ea4000c1e1b00 */
[----:B--2---:R-:W-:-:S04]  /*06d0*/  LEA R4, P0, R17, R2, 0x2 ;  /* 0x0000000211047211 */ /* 0x004fc800078010ff */
[----:B------:R-:W-:-:S05]  /*06e0*/  LEA.HI.X R5, R17, R3, RZ, 0x2, P0 ;  /* 0x0000000311057211 */ /* 0x000fca00000f14ff */
[----:B-----5:R-:W-:Y:S01]  /*06f0*/  STG.E desc[UR4][R4.64], R7 ;  /* 0x0000000704007986 */ /* 0x020fe2000c101904 */
[----:B------:R-:W-:Y:S05]  /*0700*/  EXIT ;  /* 0x000000000000794d */ /* 0x000fea0003800000 */
.L_x_12:
[----:B------:R-:W-:Y:S05]  /*0710*/  BSYNC.RECONVERGENT B1 ;  /* 0x0000000000017941 */ /* 0x000fea0003800200 */
.L_x_10:
[----:B0-----:R-:W0:Y:S02]  /*0720*/  LDC.64 R2, c[0x0][0x390] ;  /* 0x0000e400ff027b82 */ /* 0x001e240000000a00 */
[----:B0-----:R-:W-:-:S05]  /*0730*/  IMAD.WIDE.U32 R4, R0, 0x8, R2 ;  /* 0x0000000800047825 */ /* 0x001fca00078e0002 */
[----:B------:R-:W2:Y:S02]  /*0740*/  LDG.E.64 R2, desc[UR4][R4.64] ;  /* 0x0000000404027981 */ /* 0x000ea4000c1e1b00 */
[----:B--2---:R-:W-:-:S04]  /*0750*/  LEA R2, P0, R17, R2, 0x2 ;  /* 0x0000000211027211 */ /* 0x004fc800078010ff */
[----:B------:R-:W-:-:S05]  /*0760*/  LEA.HI.X R3, R17, R3, RZ, 0x2, P0 ;  /* 0x0000000311037211 */ /* 0x000fca00000f14ff */
[----:B-----5:R-:W-:Y:S01]  /*0770*/  STG.E desc[UR4][R2.64], R7 ;  /* 0x0000000702007986 */ /* 0x020fe2000c101904 */
[----:B------:R-:W-:Y:S05]  /*0780*/  EXIT ;  /* 0x000000000000794d */ /* 0x000fea0003800000 */
.L_x_15:
        /* <DEDUP_REMOVED lines=15> */
.L_x_17:


//--------------------- .nv.shared.reserved.0     --------------------------
	.section	.nv.shared.reserved.0,"aw",@nobits
	.weak		__nv_reservedSMEM_offset_0_alias
	.size		__nv_reservedSMEM_offset_0_alias, 0, 64
	.other		__nv_reservedSMEM_offset_0_alias,@"STO_CUDA_RESERVED_SHARED STV_DEFAULT"
__nv_reservedSMEM_offset_0_alias:
	.zero		0
	.zero		64


//--------------------- .nv.constant0._Z11SortSmall_kPPiPKmii --------------------------
	.section	.nv.constant0._Z11SortSmall_kPPiPKmii,"a",@progbits
	.sectionflags	@""
	.align	4
.nv.constant0._Z11SortSmall_kPPiPKmii:
	.zero		920


//--------------------- .nv.constant0._Z17mergeSmallBatch_kPPKiS1_PPiPKmS5_ --------------------------
	.section	.nv.constant0._Z17mergeSmallBatch_kPPKiS1_PPiPKmS5_,"a",@progbits
	.sectionflags	@""
	.align	4
.nv.constant0._Z17mergeSmallBatch_kPPKiS1_PPiPKmS5_:
	.zero		936


//--------------------- SYMBOLS --------------------------

	.type		.nv.reservedSmem.offset0,@object
	.size		.nv.reservedSmem.offset0,0x4
